	.headerflags	@"EF_CUDA_TEXMODE_UNIFIED EF_CUDA_64BIT_ADDRESS EF_CUDA_SM89 EF_CUDA_VIRTUAL_SM(EF_CUDA_SM89)"
	.elftype	@"ET_EXEC"


//--------------------- .nv.info                  --------------------------
	.section	.nv.info,"",@"SHT_CUDA_INFO"
	.align	4


	//----- nvinfo : EIATTR_REGCOUNT
	.align		4
        /*0000*/ 	.byte	0x04, 0x2f
        /*0002*/ 	.short	(.L_1 - .L_0)
	.align		4
.L_0:
        /*0004*/ 	.word	index@(triton__0d1d2de)
        /*0008*/ 	.word	0x00000012


	//----- nvinfo : EIATTR_MAX_STACK_SIZE
	.align		4
.L_1:
        /*000c*/ 	.byte	0x04, 0x23
        /*000e*/ 	.short	(.L_3 - .L_2)
	.align		4
.L_2:
        /*0010*/ 	.word	index@(triton__0d1d2de)
        /*0014*/ 	.word	0x00000000


	//----- nvinfo : EIATTR_MIN_STACK_SIZE
	.align		4
.L_3:
        /*0018*/ 	.byte	0x04, 0x12
        /*001a*/ 	.short	(.L_5 - .L_4)
	.align		4
.L_4:
        /*001c*/ 	.word	index@(triton__0d1d2de)
        /*0020*/ 	.word	0x00000000


	//----- nvinfo : EIATTR_FRAME_SIZE
	.align		4
.L_5:
        /*0024*/ 	.byte	0x04, 0x11
        /*0026*/ 	.short	(.L_7 - .L_6)
	.align		4
.L_6:
        /*0028*/ 	.word	index@(triton__0d1d2de)
        /*002c*/ 	.word	0x00000000
.L_7:


//--------------------- .nv.info.triton__0d1d2de  --------------------------
	.section	.nv.info.triton__0d1d2de,"",@"SHT_CUDA_INFO"
	.align	4


	//----- nvinfo : EIATTR_CUDA_API_VERSION
	.align		4
        /*0000*/ 	.byte	0x04, 0x37
        /*0002*/ 	.short	(.L_9 - .L_8)
.L_8:
        /*0004*/ 	.word	0x0000007b


	//----- nvinfo : EIATTR_PARAM_CBANK
	.align		4
.L_9:
        /*0008*/ 	.byte	0x04, 0x0a
        /*000a*/ 	.short	(.L_11 - .L_10)
	.align		4
.L_10:
        /*000c*/ 	.word	index@(.nv.constant0.triton__0d1d2de)
        /*0010*/ 	.short	0x0160
        /*0012*/ 	.short	0x0018


	//----- nvinfo : EIATTR_CBANK_PARAM_SIZE
	.align		4
.L_11:
        /*0014*/ 	.byte	0x03, 0x19
        /*0016*/ 	.short	0x0018


	//----- nvinfo : EIATTR_KPARAM_INFO
	.align		4
        /*0018*/ 	.byte	0x04, 0x17
        /*001a*/ 	.short	(.L_13 - .L_12)
.L_12:
        /*001c*/ 	.word	0x00000000
        /*0020*/ 	.short	0x0002
        /*0022*/ 	.short	0x0010
        /*0024*/ 	.byte	0x00, 0xf0, 0x21, 0x00


	//----- nvinfo : EIATTR_KPARAM_INFO
	.align		4
.L_13:
        /*0028*/ 	.byte	0x04, 0x17
        /*002a*/ 	.short	(.L_15 - .L_14)
.L_14:
        /*002c*/ 	.word	0x00000000
        /*0030*/ 	.short	0x0001
        /*0032*/ 	.short	0x0008
        /*0034*/ 	.byte	0x00, 0xf0, 0x21, 0x00


	//----- nvinfo : EIATTR_KPARAM_INFO
	.align		4
.L_15:
        /*0038*/ 	.byte	0x04, 0x17
        /*003a*/ 	.short	(.L_17 - .L_16)
.L_16:
        /*003c*/ 	.word	0x00000000
        /*0040*/ 	.short	0x0000
        /*0042*/ 	.short	0x0000
        /*0044*/ 	.byte	0x00, 0xf0, 0x21, 0x00


	//----- nvinfo : EIATTR_MAXREG_COUNT
	.align		4
.L_17:
        /*0048*/ 	.byte	0x03, 0x1b
        /*004a*/ 	.short	0x00ff


	//----- nvinfo : EIATTR_EXIT_INSTR_OFFSETS
	.align		4
        /*004c*/ 	.byte	0x04, 0x1c
        /*004e*/ 	.short	(.L_19 - .L_18)


	//   ....[0]....
.L_18:
        /*0050*/ 	.word	0x00000370


	//----- nvinfo : EIATTR_MAX_THREADS
	.align		4
.L_19:
        /*0054*/ 	.byte	0x04, 0x05
        /*0056*/ 	.short	(.L_21 - .L_20)
.L_20:
        /*0058*/ 	.word	0x00000100
        /*005c*/ 	.word	0x00000001
        /*0060*/ 	.word	0x00000001
.L_21:


//--------------------- .nv.rel.action            --------------------------
	.section	.nv.rel.action,"",@"SHT_CUDA_RELOCINFO"
	.align	8
	.sectionentsize	8
        /*0000*/ 	.byte	0x73, 0x00, 0x00, 0x00, 0x00, 0x00, 0x00, 0x00, 0x00, 0x00, 0x00, 0x11, 0x25, 0x00, 0x05, 0x36


//--------------------- .nv.constant0.triton__0d1d2de --------------------------
	.section	.nv.constant0.triton__0d1d2de,"a",@progbits
	.align	4
.nv.constant0.triton__0d1d2de:
	.zero		376


//--------------------- .text.triton__0d1d2de     --------------------------
	.section	.text.triton__0d1d2de,"ax",@progbits
	.sectioninfo	@"SHI_REGISTERS=18"
	.align	128
        .global         triton__0d1d2de
        .type           triton__0d1d2de,@function
        .size           triton__0d1d2de,(.L_x_1 - triton__0d1d2de)
        .other          triton__0d1d2de,@"STO_CUDA_ENTRY STV_DEFAULT"
triton__0d1d2de:
.text.triton__0d1d2de:
[----:B------:R-:W-:-:S02]  /*0000*/  IMAD.MOV.U32 R1, RZ, RZ, c[0x0][0x28] ;  /* 0x00000a00ff017624 */ /* 0x000fc400078e00ff */
[----:B------:R-:W0:Y:S01]  /*0010*/  S2R R0, SR_CTAID.X ;  /* 0x0000000000007919 */ /* 0x000e220000002500 */
[----:B------:R-:W-:-:S03]  /*0020*/  ULDC.64 UR4, c[0x0][0x118] ;  /* 0x0000460000047ab9 */ /* 0x000fc60000000a00 */
[----:B------:R-:W1:Y:S01]  /*0030*/  S2R R5, SR_TID.X ;  /* 0x0000000000057919 */ /* 0x000e620000002100 */
[----:B0-----:R-:W-:Y:S01]  /*0040*/  IMAD.WIDE R2, R0, 0x200, RZ ;  /* 0x0000020000027825 */ /* 0x001fe200078e02ff */
[----:B------:R-:W-:-:S03]  /*0050*/  SHF.R.S32.HI R7, RZ, 0x1f, R0 ;  /* 0x0000001fff077819 */ /* 0x000fc60000011400 */
[----:B-1----:R-:W-:Y:S01]  /*0060*/  IMAD.SHL.U32 R5, R5, 0x2, RZ ;  /* 0x0000000205057824 */ /* 0x002fe200078e00ff */
[----:B------:R-:W-:-:S04]  /*0070*/  SHF.R.S32.HI R15, RZ, 0x1f, R3 ;  /* 0x0000001fff0f7819 */ /* 0x000fc80000011403 */
[----:B------:R-:W-:-:S04]  /*0080*/  LOP3.LUT R2, R2, 0x1fe, R5, 0xf8, !PT ;  /* 0x000001fe02027812 */ /* 0x000fc800078ef805 */
[-C--:B------:R-:W-:Y:S02]  /*0090*/  LEA.HI R5, P0, R7, R2.reuse, RZ, 0x16 ;  /* 0x0000000207057211 */ /* 0x080fe4000781b0ff */
[----:B------:R-:W-:-:S03]  /*00a0*/  LEA.HI R15, P1, R15, R2, RZ, 0x8 ;  /* 0x000000020f0f7211 */ /* 0x000fc600078340ff */
[--C-:B------:R-:W-:Y:S01]  /*00b0*/  IMAD.X R4, RZ, RZ, R3.reuse, P0 ;  /* 0x000000ffff047224 */ /* 0x100fe200000e0603 */
[----:B------:R-:W-:Y:S01]  /*00c0*/  LOP3.LUT R9, R15, 0xffffff00, RZ, 0xc0, !PT ;  /* 0xffffff000f097812 */ /* 0x000fe200078ec0ff */
[----:B------:R-:W-:-:S03]  /*00d0*/  IMAD.X R12, RZ, RZ, R3, P1 ;  /* 0x000000ffff0c7224 */ /* 0x000fc600008e0603 */
[--C-:B------:R-:W-:Y:S02]  /*00e0*/  SHF.R.S64 R5, R5, 0x16, R4.reuse ;  /* 0x0000001605057819 */ /* 0x100fe40000001004 */
[----:B------:R-:W-:Y:S02]  /*00f0*/  SHF.R.S32.HI R4, RZ, 0x16, R4 ;  /* 0x00000016ff047819 */ /* 0x000fe40000011404 */
[----:B------:R-:W-:Y:S02]  /*0100*/  IADD3 R0, P3, -R9, R2, RZ ;  /* 0x0000000209007210 */ /* 0x000fe40007f7e1ff */
[----:B------:R-:W-:Y:S02]  /*0110*/  LEA.HI R8, P0, R4, R5, RZ, 0x3 ;  /* 0x0000000504087211 */ /* 0x000fe400078118ff */
[--C-:B------:R-:W-:Y:S02]  /*0120*/  SHF.R.S64 R15, R15, 0x8, R12.reuse ;  /* 0x000000080f0f7819 */ /* 0x100fe4000000100c */
[----:B------:R-:W-:Y:S01]  /*0130*/  SHF.R.S32.HI R10, RZ, 0x1f, R12 ;  /* 0x0000001fff0a7819 */ /* 0x000fe2000001140c */
[----:B------:R-:W-:Y:S01]  /*0140*/  IMAD.X R9, RZ, RZ, R4, P0 ;  /* 0x000000ffff097224 */ /* 0x000fe200000e0604 */
[----:B------:R-:W-:-:S02]  /*0150*/  LOP3.LUT R8, R8, 0xfffffff8, RZ, 0xc0, !PT ;  /* 0xfffffff808087812 */ /* 0x000fc400078ec0ff */
[----:B------:R-:W-:Y:S02]  /*0160*/  LOP3.LUT R13, R12, 0x7fffffff, RZ, 0xc0, !PT ;  /* 0x7fffffff0c0d7812 */ /* 0x000fe400078ec0ff */
[----:B------:R-:W-:Y:S02]  /*0170*/  SHF.R.S32.HI R12, RZ, 0x8, R12 ;  /* 0x00000008ff0c7819 */ /* 0x000fe4000001140c */
[----:B------:R-:W-:Y:S01]  /*0180*/  LEA.HI R10, P2, R10, R15, RZ, 0xd ;  /* 0x0000000f0a0a7211 */ /* 0x000fe200078568ff */
[----:B------:R-:W-:Y:S01]  /*0190*/  IMAD.X R13, R3, 0x1, ~R13, P3 ;  /* 0x00000001030d7824 */ /* 0x000fe200018e0e0d */
[----:B------:R-:W-:Y:S02]  /*01a0*/  IADD3 R8, P1, -R8, R5, RZ ;  /* 0x0000000508087210 */ /* 0x000fe40007f3e1ff */
[----:B------:R-:W-:Y:S01]  /*01b0*/  LOP3.LUT R9, R9, 0x1fffff, RZ, 0xc0, !PT ;  /* 0x001fffff09097812 */ /* 0x000fe200078ec0ff */
[----:B------:R-:W-:Y:S01]  /*01c0*/  IMAD.X R11, RZ, RZ, R12, P2 ;  /* 0x000000ffff0b7224 */ /* 0x000fe200010e060c */
[----:B------:R-:W-:-:S02]  /*01d0*/  LEA R5, P0, R0, c[0x0][0x160], 0x1 ;  /* 0x0000580000057a11 */ /* 0x000fc400078008ff */
[----:B------:R-:W-:Y:S01]  /*01e0*/  LOP3.LUT R10, R10, 0xffffe000, RZ, 0xc0, !PT ;  /* 0xffffe0000a0a7812 */ /* 0x000fe200078ec0ff */
[----:B------:R-:W-:Y:S01]  /*01f0*/  IMAD.X R9, R4, 0x1, ~R9, P1 ;  /* 0x0000000104097824 */ /* 0x000fe200008e0e09 */
[----:B------:R-:W-:Y:S02]  /*0200*/  LEA.HI R6, P1, R7, R2, RZ, 0x19 ;  /* 0x0000000207067211 */ /* 0x000fe4000783c8ff */
[----:B------:R-:W-:Y:S02]  /*0210*/  LEA.HI.X R0, R0, c[0x0][0x164], R13, 0x1, P0 ;  /* 0x0000590000007a11 */ /* 0x000fe400000f0c0d */
[----:B------:R-:W-:Y:S01]  /*0220*/  IADD3 R10, P0, -R10, R15, RZ ;  /* 0x0000000f0a0a7210 */ /* 0x000fe20007f1e1ff */
[----:B------:R-:W-:Y:S01]  /*0230*/  IMAD.SHL.U32 R4, R6, 0x4, RZ ;  /* 0x0000000406047824 */ /* 0x000fe200078e00ff */
[----:B------:R-:W-:Y:S02]  /*0240*/  LOP3.LUT R11, R11, 0x3ffff, RZ, 0xc0, !PT ;  /* 0x0003ffff0b0b7812 */ /* 0x000fe400078ec0ff */
[----:B------:R-:W-:-:S02]  /*0250*/  LEA R5, P2, R8, R5, 0xb ;  /* 0x0000000508057211 */ /* 0x000fc400078458ff */
[----:B------:R-:W-:Y:S01]  /*0260*/  LOP3.LUT R4, R4, 0xf8000000, RZ, 0xc0, !PT ;  /* 0xf800000004047812 */ /* 0x000fe200078ec0ff */
[----:B------:R-:W-:Y:S01]  /*0270*/  IMAD.X R11, R12, 0x1, ~R11, P0 ;  /* 0x000000010c0b7824 */ /* 0x000fe200000e0e0b */
[----:B------:R-:W-:Y:S01]  /*0280*/  LEA.HI.X R7, R8, R0, R9, 0xb, P2 ;  /* 0x0000000008077211 */ /* 0x000fe200010f5c09 */
[----:B------:R-:W-:Y:S01]  /*0290*/  IMAD.X R9, RZ, RZ, R3, P1 ;  /* 0x000000ffff097224 */ /* 0x000fe200008e0603 */
[----:B------:R-:W-:-:S04]  /*02a0*/  LEA R5, P0, R10, R5, 0xe ;  /* 0x000000050a057211 */ /* 0x000fc800078070ff */
[----:B------:R-:W-:Y:S02]  /*02b0*/  LEA.HI.X R7, R10, R7, R11, 0xe, P0 ;  /* 0x000000070a077211 */ /* 0x000fe400000f740b */
[----:B------:R-:W-:Y:S02]  /*02c0*/  SHF.L.U64.HI R0, R6, 0x2, R9 ;  /* 0x0000000206007819 */ /* 0x000fe40000010209 */
[----:B------:R-:W-:-:S05]  /*02d0*/  IADD3 R4, P0, R4, R5, RZ ;  /* 0x0000000504047210 */ /* 0x000fca0007f1e0ff */
[----:B------:R-:W-:-:S05]  /*02e0*/  IMAD.X R5, R0, 0x1, R7, P0 ;  /* 0x0000000100057824 */ /* 0x000fca00000e0607 */
[----:B------:R-:W2:Y:S01]  /*02f0*/  LDG.E.EL R4, [R4.64+0x600] ;  /* 0x0006000404047981 */ /* 0x000ea2000c2e1900 */
[----:B------:R-:W-:-:S04]  /*0300*/  LEA R6, P0, R2, c[0x0][0x168], 0x1 ;  /* 0x00005a0002067a11 */ /* 0x000fc800078008ff */
[----:B------:R-:W-:Y:S02]  /*0310*/  LEA.HI.X R7, R2, c[0x0][0x16c], R3, 0x1, P0 ;  /* 0x00005b0002077a11 */ /* 0x000fe400000f0c03 */
[C---:B--2---:R-:W-:Y:S01]  /*0320*/  PRMT R0, R4.reuse, 0x7632, R0 ;  /* 0x0000763204007816 */ /* 0x044fe20000000000 */
[----:B------:R-:W-:-:S04]  /*0330*/  IMAD.U32 R8, R4, 0x10000, RZ ;  /* 0x0001000004087824 */ /* 0x000fc800078e00ff */
[----:B------:R-:W-:-:S05]  /*0340*/  IMAD.U32 R9, R0, 0x10000, RZ ;  /* 0x0001000000097824 */ /* 0x000fca00078e00ff */
[----:B------:R-:W-:-:S05]  /*0350*/  F2FP.BF16.F32.PACK_AB R9, R9, R8 ;  /* 0x000000080909723e */ /* 0x000fca00000010ff */
[----:B------:R-:W-:Y:S01]  /*0360*/  STG.E [R6.64], R9 ;  /* 0x0000000906007986 */ /* 0x000fe2000c101904 */
[----:B------:R-:W-:Y:S05]  /*0370*/  EXIT ;  /* 0x000000000000794d */ /* 0x000fea0003800000 */
.L_x_0:
[----:B------:R-:W-:-:S00]  /*0380*/  BRA `(.L_x_0) ;  /* 0xfffffff000007947 */ /* 0x000fc0000383ffff */
[----:B------:R-:W-:-:S00]  /*0390*/  NOP ;  /* 0x0000000000007918 */ /* 0x000fc00000000000 */
        /* <DEDUP_REMOVED lines=14> */
.L_x_1:
